	.headerflags	@"EF_CUDA_TEXMODE_UNIFIED EF_CUDA_64BIT_ADDRESS EF_CUDA_SM89 EF_CUDA_VIRTUAL_SM(EF_CUDA_SM89)"
	.elftype	@"ET_EXEC"


//--------------------- .nv.info                  --------------------------
	.section	.nv.info,"",@"SHT_CUDA_INFO"
	.align	4


	//----- nvinfo : EIATTR_REGCOUNT
	.align		4
        /*0000*/ 	.byte	0x04, 0x2f
        /*0002*/ 	.short	(.L_1 - .L_0)
	.align		4
.L_0:
        /*0004*/ 	.word	index@(triton_poi_fused_add_lift_fresh_0)
        /*0008*/ 	.word	0x0000000e


	//----- nvinfo : EIATTR_MIN_STACK_SIZE
	.align		4
.L_1:
        /*000c*/ 	.byte	0x04, 0x12
        /*000e*/ 	.short	(.L_3 - .L_2)
	.align		4
.L_2:
        /*0010*/ 	.word	index@(triton_poi_fused_add_lift_fresh_0)
        /*0014*/ 	.word	0x00000000


	//----- nvinfo : EIATTR_FRAME_SIZE
	.align		4
.L_3:
        /*0018*/ 	.byte	0x04, 0x11
        /*001a*/ 	.short	(.L_5 - .L_4)
	.align		4
.L_4:
        /*001c*/ 	.word	index@(triton_poi_fused_add_lift_fresh_0)
        /*0020*/ 	.word	0x00000000


	//----- nvinfo : EIATTR_MIN_STACK_SIZE
	.align		4
.L_5:
        /*0024*/ 	.byte	0x04, 0x12
        /*0026*/ 	.short	(.L_7 - .L_6)
	.align		4
.L_6:
        /*0028*/ 	.word	index@(triton_poi_fused_add_lift_fresh_0)
        /*002c*/ 	.word	0x00000000
.L_7:


//--------------------- .nv.info.triton_poi_fused_add_lift_fresh_0 --------------------------
	.section	.nv.info.triton_poi_fused_add_lift_fresh_0,"",@"SHT_CUDA_INFO"
	.sectionflags	@""
	.align	4


	//----- nvinfo : EIATTR_CUDA_API_VERSION
	.align		4
        /*0000*/ 	.byte	0x04, 0x37
        /*0002*/ 	.short	(.L_9 - .L_8)
.L_8:
        /*0004*/ 	.word	0x0000007c


	//----- nvinfo : EIATTR_PARAM_CBANK
	.align		4
.L_9:
        /*0008*/ 	.byte	0x04, 0x0a
        /*000a*/ 	.short	(.L_11 - .L_10)
	.align		4
.L_10:
        /*000c*/ 	.word	index@(.nv.constant0.triton_poi_fused_add_lift_fresh_0)
        /*0010*/ 	.short	0x0160
        /*0012*/ 	.short	0x001c


	//----- nvinfo : EIATTR_CBANK_PARAM_SIZE
	.align		4
.L_11:
        /*0014*/ 	.byte	0x03, 0x19
        /*0016*/ 	.short	0x001c


	//----- nvinfo : EIATTR_KPARAM_INFO
	.align		4
        /*0018*/ 	.byte	0x04, 0x17
        /*001a*/ 	.short	(.L_13 - .L_12)
.L_12:
        /*001c*/ 	.word	0x00000000
        /*0020*/ 	.short	0x0003
        /*0022*/ 	.short	0x0018
        /*0024*/ 	.byte	0x00, 0xf0, 0x11, 0x00


	//----- nvinfo : EIATTR_KPARAM_INFO
	.align		4
.L_13:
        /*0028*/ 	.byte	0x04, 0x17
        /*002a*/ 	.short	(.L_15 - .L_14)
.L_14:
        /*002c*/ 	.word	0x00000000
        /*0030*/ 	.short	0x0002
        /*0032*/ 	.short	0x0010
        /*0034*/ 	.byte	0x00, 0xf4, 0x21, 0x00


	//----- nvinfo : EIATTR_KPARAM_INFO
	.align		4
.L_15:
        /*0038*/ 	.byte	0x04, 0x17
        /*003a*/ 	.short	(.L_17 - .L_16)
.L_16:
        /*003c*/ 	.word	0x00000000
        /*0040*/ 	.short	0x0001
        /*0042*/ 	.short	0x0008
        /*0044*/ 	.byte	0x00, 0xf4, 0x21, 0x00


	//----- nvinfo : EIATTR_KPARAM_INFO
	.align		4
.L_17:
        /*0048*/ 	.byte	0x04, 0x17
        /*004a*/ 	.short	(.L_19 - .L_18)
.L_18:
        /*004c*/ 	.word	0x00000000
        /*0050*/ 	.short	0x0000
        /*0052*/ 	.short	0x0000
        /*0054*/ 	.byte	0x00, 0xf4, 0x21, 0x00


	//----- nvinfo : EIATTR_MAXREG_COUNT
	.align		4
.L_19:
        /*0058*/ 	.byte	0x03, 0x1b
        /*005a*/ 	.short	0x00ff


	//----- nvinfo : EIATTR_EXIT_INSTR_OFFSETS
	.align		4
        /*005c*/ 	.byte	0x04, 0x1c
        /*005e*/ 	.short	(.L_21 - .L_20)


	//   ....[0]....
.L_20:
        /*0060*/ 	.word	0x00000120


	//   ....[1]....
        /*0064*/ 	.word	0x00000140


	//----- nvinfo : EIATTR_REQNTID
	.align		4
.L_21:
        /*0068*/ 	.byte	0x04, 0x10
        /*006a*/ 	.short	(.L_23 - .L_22)
.L_22:
        /*006c*/ 	.word	0x00000020
        /*0070*/ 	.word	0x00000001
        /*0074*/ 	.word	0x00000001
.L_23:


//--------------------- .nv.callgraph             --------------------------
	.section	.nv.callgraph,"",@"SHT_CUDA_CALLGRAPH"
	.align	4
	.sectionentsize	8
	.align		4
        /*0000*/ 	.word	0x00000000
	.align		4
        /*0004*/ 	.word	0xffffffff
	.align		4
        /*0008*/ 	.word	0x00000000
	.align		4
        /*000c*/ 	.word	0xfffffffe
	.align		4
        /*0010*/ 	.word	0x00000000
	.align		4
        /*0014*/ 	.word	0xfffffffd
	.align		4
        /*0018*/ 	.word	0x00000000
	.align		4
        /*001c*/ 	.word	0xfffffffc


//--------------------- .nv.rel.action            --------------------------
	.section	.nv.rel.action,"",@"SHT_CUDA_RELOCINFO"
	.align	8
	.sectionentsize	8
        /*0000*/ 	.byte	0x73, 0x00, 0x00, 0x00, 0x00, 0x00, 0x00, 0x00, 0x00, 0x00, 0x00, 0x11, 0x25, 0x00, 0x05, 0x36


//--------------------- .nv.constant0.triton_poi_fused_add_lift_fresh_0 --------------------------
	.section	.nv.constant0.triton_poi_fused_add_lift_fresh_0,"a",@progbits
	.sectionflags	@""
	.align	4
.nv.constant0.triton_poi_fused_add_lift_fresh_0:
	.zero		380


//--------------------- .text.triton_poi_fused_add_lift_fresh_0 --------------------------
	.section	.text.triton_poi_fused_add_lift_fresh_0,"ax",@progbits
	.sectioninfo	@"SHI_REGISTERS=14"
	.align	128
        .global         triton_poi_fused_add_lift_fresh_0
        .type           triton_poi_fused_add_lift_fresh_0,@function
        .size           triton_poi_fused_add_lift_fresh_0,(.L_x_1 - triton_poi_fused_add_lift_fresh_0)
        .other          triton_poi_fused_add_lift_fresh_0,@"STO_CUDA_ENTRY STV_DEFAULT"
triton_poi_fused_add_lift_fresh_0:
.text.triton_poi_fused_add_lift_fresh_0:
[----:B------:R-:W-:Y:S02]  /*0000*/  MOV R1, c[0x0][0x28] ;  /* 0x00000a0000017a02 */ /* 0x000fe40000000f00 */
[----:B------:R-:W0:Y:S01]  /*0010*/  S2R R0, SR_TID.X ;  /* 0x0000000000007919 */ /* 0x000e220000002100 */
[----:B------:R-:W-:Y:S01]  /*0020*/  CS2R R4, SRZ ;  /* 0x0000000000047805 */ /* 0x000fe2000001ff00 */
[----:B------:R-:W-:Y:S02]  /*0030*/  ULDC.64 UR4, c[0x0][0x118] ;  /* 0x0000460000047ab9 */ /* 0x000fe40000000a00 */
[----:B------:R-:W1:Y:S01]  /*0040*/  S2R R3, SR_CTAID.X ;  /* 0x0000000000037919 */ /* 0x000e620000002500 */
[----:B0-----:R-:W-:-:S04]  /*0050*/  LOP3.LUT R0, R0, 0x1f, RZ, 0xc0, !PT ;  /* 0x0000001f00007812 */ /* 0x001fc800078ec0ff */
[----:B-1----:R-:W-:Y:S02]  /*0060*/  LEA R0, R3, R0, 0x5 ;  /* 0x0000000003007211 */ /* 0x002fe400078e28ff */
[----:B------:R-:W-:Y:S02]  /*0070*/  MOV R3, 0x8 ;  /* 0x0000000800037802 */ /* 0x000fe40000000f00 */
[----:B------:R-:W-:-:S03]  /*0080*/  ISETP.GE.AND P0, PT, R0, 0x13, PT ;  /* 0x000000130000780c */ /* 0x000fc60003f06270 */
[----:B------:R-:W-:-:S10]  /*0090*/  IMAD.WIDE R2, R0, R3, c[0x0][0x160] ;  /* 0x0000580000027625 */ /* 0x000fd400078e0203 */
[----:B------:R-:W2:Y:S01]  /*00a0*/  @!P0 LDG.E.64 R4, [R2.64] ;  /* 0x0000000402048981 */ /* 0x000ea2000c1e1b00 */
[----:B------:R-:W-:Y:S01]  /*00b0*/  IMAD.MOV.U32 R6, RZ, RZ, c[0x0][0x168] ;  /* 0x00005a00ff067624 */ /* 0x000fe200078e00ff */
[----:B------:R-:W-:-:S05]  /*00c0*/  MOV R7, c[0x0][0x16c] ;  /* 0x00005b0000077a02 */ /* 0x000fca0000000f00 */
[----:B------:R-:W3:Y:S01]  /*00d0*/  LDG.E R6, [R6.64] ;  /* 0x0000000406067981 */ /* 0x000ee2000c1e1900 */
[----:B------:R-:W-:-:S04]  /*00e0*/  IMAD.MOV.U32 R9, RZ, RZ, 0x4 ;  /* 0x00000004ff097424 */ /* 0x000fc800078e00ff */
[----:B------:R-:W-:Y:S01]  /*00f0*/  IMAD.WIDE R8, R0, R9, c[0x0][0x170] ;  /* 0x00005c0000087625 */ /* 0x000fe200078e0209 */
[----:B--2---:R-:W3:Y:S02]  /*0100*/  I2F.S64 R5, R4 ;  /* 0x0000000400057312 */ /* 0x004ee40000301400 */
[----:B---3--:R-:W-:Y:S01]  /*0110*/  FADD R11, R6, R5 ;  /* 0x00000005060b7221 */ /* 0x008fe20000000000 */
[----:B------:R-:W-:Y:S06]  /*0120*/  @P0 EXIT ;  /* 0x000000000000094d */ /* 0x000fec0003800000 */
[----:B------:R-:W-:Y:S01]  /*0130*/  STG.E [R8.64], R11 ;  /* 0x0000000b08007986 */ /* 0x000fe2000c101904 */
[----:B------:R-:W-:Y:S05]  /*0140*/  EXIT ;  /* 0x000000000000794d */ /* 0x000fea0003800000 */
.L_x_0:
[----:B------:R-:W-:-:S00]  /*0150*/  BRA `(.L_x_0) ;  /* 0xfffffff000007947 */ /* 0x000fc0000383ffff */
[----:B------:R-:W-:-:S00]  /*0160*/  NOP ;  /* 0x0000000000007918 */ /* 0x000fc00000000000 */
        /* <DEDUP_REMOVED lines=9> */
.L_x_1:
